	.headerflags	@"EF_CUDA_TEXMODE_UNIFIED EF_CUDA_64BIT_ADDRESS EF_CUDA_SM86 EF_CUDA_VIRTUAL_SM(EF_CUDA_SM86)"
	.elftype	@"ET_EXEC"


//--------------------- .nv.info                  --------------------------
	.section	.nv.info,"",@"SHT_CUDA_INFO"
	.align	4


	//----- nvinfo : EIATTR_REGCOUNT
	.align		4
        /*0000*/ 	.byte	0x04, 0x2f
        /*0002*/ 	.short	(.L_1 - .L_0)
	.align		4
.L_0:
        /*0004*/ 	.word	index@(triton_mm)
        /*0008*/ 	.word	0x00000070


	//----- nvinfo : EIATTR_MIN_STACK_SIZE
	.align		4
.L_1:
        /*000c*/ 	.byte	0x04, 0x12
        /*000e*/ 	.short	(.L_3 - .L_2)
	.align		4
.L_2:
        /*0010*/ 	.word	index@(triton_mm)
        /*0014*/ 	.word	0x00000000


	//----- nvinfo : EIATTR_FRAME_SIZE
	.align		4
.L_3:
        /*0018*/ 	.byte	0x04, 0x11
        /*001a*/ 	.short	(.L_5 - .L_4)
	.align		4
.L_4:
        /*001c*/ 	.word	index@(triton_mm)
        /*0020*/ 	.word	0x00000000


	//----- nvinfo : EIATTR_MIN_STACK_SIZE
	.align		4
.L_5:
        /*0024*/ 	.byte	0x04, 0x12
        /*0026*/ 	.short	(.L_7 - .L_6)
	.align		4
.L_6:
        /*0028*/ 	.word	index@(triton_mm)
        /*002c*/ 	.word	0x00000000
.L_7:


//--------------------- .nv.info.triton_mm        --------------------------
	.section	.nv.info.triton_mm,"",@"SHT_CUDA_INFO"
	.sectionflags	@""
	.align	4


	//----- nvinfo : EIATTR_CUDA_API_VERSION
	.align		4
        /*0000*/ 	.byte	0x04, 0x37
        /*0002*/ 	.short	(.L_9 - .L_8)
.L_8:
        /*0004*/ 	.word	0x0000007c


	//----- nvinfo : EIATTR_SW2861232_WAR
	.align		4
.L_9:
        /*0008*/ 	.byte	0x01, 0x35
	.zero		2


	//----- nvinfo : EIATTR_PARAM_CBANK
	.align		4
        /*000c*/ 	.byte	0x04, 0x0a
        /*000e*/ 	.short	(.L_11 - .L_10)
	.align		4
.L_10:
        /*0010*/ 	.word	index@(.nv.constant0.triton_mm)
        /*0014*/ 	.short	0x0160
        /*0016*/ 	.short	0x0020


	//----- nvinfo : EIATTR_CBANK_PARAM_SIZE
	.align		4
.L_11:
        /*0018*/ 	.byte	0x03, 0x19
        /*001a*/ 	.short	0x0020


	//----- nvinfo : EIATTR_KPARAM_INFO
	.align		4
        /*001c*/ 	.byte	0x04, 0x17
        /*001e*/ 	.short	(.L_13 - .L_12)
.L_12:
        /*0020*/ 	.word	0x00000000
        /*0024*/ 	.short	0x0003
        /*0026*/ 	.short	0x0018
        /*0028*/ 	.byte	0x00, 0xf4, 0x21, 0x00


	//----- nvinfo : EIATTR_KPARAM_INFO
	.align		4
.L_13:
        /*002c*/ 	.byte	0x04, 0x17
        /*002e*/ 	.short	(.L_15 - .L_14)
.L_14:
        /*0030*/ 	.word	0x00000000
        /*0034*/ 	.short	0x0002
        /*0036*/ 	.short	0x0010
        /*0038*/ 	.byte	0x00, 0xf4, 0x21, 0x00


	//----- nvinfo : EIATTR_KPARAM_INFO
	.align		4
.L_15:
        /*003c*/ 	.byte	0x04, 0x17
        /*003e*/ 	.short	(.L_17 - .L_16)
.L_16:
        /*0040*/ 	.word	0x00000000
        /*0044*/ 	.short	0x0001
        /*0046*/ 	.short	0x0008
        /*0048*/ 	.byte	0x00, 0xf4, 0x21, 0x00


	//----- nvinfo : EIATTR_KPARAM_INFO
	.align		4
.L_17:
        /*004c*/ 	.byte	0x04, 0x17
        /*004e*/ 	.short	(.L_19 - .L_18)
.L_18:
        /*0050*/ 	.word	0x00000000
        /*0054*/ 	.short	0x0000
        /*0056*/ 	.short	0x0000
        /*0058*/ 	.byte	0x00, 0xf4, 0x21, 0x00


	//----- nvinfo : EIATTR_MAXREG_COUNT
	.align		4
.L_19:
        /*005c*/ 	.byte	0x03, 0x1b
        /*005e*/ 	.short	0x00ff


	//----- nvinfo : EIATTR_EXIT_INSTR_OFFSETS
	.align		4
        /*0060*/ 	.byte	0x04, 0x1c
        /*0062*/ 	.short	(.L_21 - .L_20)


	//   ....[0]....
.L_20:
        /*0064*/ 	.word	0x000015e0


	//   ....[1]....
        /*0068*/ 	.word	0x00001630


	//----- nvinfo : EIATTR_REQNTID
	.align		4
.L_21:
        /*006c*/ 	.byte	0x04, 0x10
        /*006e*/ 	.short	(.L_23 - .L_22)
.L_22:
        /*0070*/ 	.word	0x00000100
        /*0074*/ 	.word	0x00000001
        /*0078*/ 	.word	0x00000001
.L_23:


//--------------------- .nv.callgraph             --------------------------
	.section	.nv.callgraph,"",@"SHT_CUDA_CALLGRAPH"
	.align	4
	.sectionentsize	8
	.align		4
        /*0000*/ 	.word	0x00000000
	.align		4
        /*0004*/ 	.word	0xffffffff
	.align		4
        /*0008*/ 	.word	0x00000000
	.align		4
        /*000c*/ 	.word	0xfffffffe
	.align		4
        /*0010*/ 	.word	0x00000000
	.align		4
        /*0014*/ 	.word	0xfffffffd
	.align		4
        /*0018*/ 	.word	0x00000000
	.align		4
        /*001c*/ 	.word	0xfffffffc


//--------------------- .nv.rel.action            --------------------------
	.section	.nv.rel.action,"",@"SHT_CUDA_RELOCINFO"
	.align	8
	.sectionentsize	8
        /*0000*/ 	.byte	0x73, 0x00, 0x00, 0x00, 0x00, 0x00, 0x00, 0x00, 0x00, 0x00, 0x00, 0x11, 0x25, 0x00, 0x05, 0x36


//--------------------- .nv.constant0.triton_mm   --------------------------
	.section	.nv.constant0.triton_mm,"a",@progbits
	.sectionflags	@""
	.align	4
.nv.constant0.triton_mm:
	.zero		384


//--------------------- .text.triton_mm           --------------------------
	.section	.text.triton_mm,"ax",@progbits
	.sectionflags	@"SHF_BARRIERS=1"
	.sectioninfo	@"SHI_REGISTERS=112"
	.align	128
        .global         triton_mm
        .type           triton_mm,@function
        .size           triton_mm,(.L_x_2 - triton_mm)
        .other          triton_mm,@"STO_CUDA_ENTRY STV_DEFAULT"
triton_mm:
.text.triton_mm:
[----:B------:R-:W-:Y:S02]  /*0000*/  IMAD.MOV.U32 R1, RZ, RZ, c[0x0][0x28] ;  /* 0x00000a00ff017624 */ /* 0x000fe400078e00ff */
[----:B------:R-:W1:Y:S01]  /*0010*/  S2R R9, SR_CTAID.X ;  /* 0x0000000000097919 */ /* 0x000e620000002500 */
[----:B------:R-:W-:Y:S01]  /*0020*/  IMAD.MOV.U32 R5, RZ, RZ, -0x8 ;  /* 0xfffffff8ff057424 */ /* 0x000fe200078e00ff */
[----:B------:R-:W-:Y:S01]  /*0030*/  ULDC.64 UR4, c[0x0][0x118] ;  /* 0x0000460000047ab9 */ /* 0x000fe20000000a00 */
[----:B------:R-:W-:Y:S01]  /*0040*/  IMAD.MOV.U32 R101, RZ, RZ, -0x1 ;  /* 0xffffffffff657424 */ /* 0x000fe200078e00ff */
[----:B------:R-:W-:Y:S01]  /*0050*/  CS2R R52, SRZ ;  /* 0x0000000000347805 */ /* 0x000fe2000001ff00 */
[----:B------:R-:W-:Y:S01]  /*0060*/  IMAD.MOV.U32 R107, RZ, RZ, 0x20 ;  /* 0x00000020ff6b7424 */ /* 0x000fe200078e00ff */
[----:B------:R-:W-:Y:S01]  /*0070*/  CS2R R54, SRZ ;  /* 0x0000000000367805 */ /* 0x000fe2000001ff00 */
[----:B------:R-:W-:Y:S01]  /*0080*/  IMAD.MOV.U32 R109, RZ, RZ, RZ ;  /* 0x000000ffff6d7224 */ /* 0x000fe200078e00ff */
[----:B------:R-:W-:Y:S01]  /*0090*/  CS2R R56, SRZ ;  /* 0x0000000000387805 */ /* 0x000fe2000001ff00 */
        /* <DEDUP_REMOVED lines=15> */
[----:B-1----:R-:W-:Y:S01]  /*0190*/  IMAD.HI R0, R9, 0x2aaaaaab, RZ ;  /* 0x2aaaaaab09007827 */ /* 0x002fe200078e02ff */
[----:B------:R-:W-:Y:S01]  /*01a0*/  CS2R R24, SRZ ;  /* 0x0000000000187805 */ /* 0x000fe2000001ff00 */
[----:B------:R-:W-:Y:S01]  /*01b0*/  CS2R R26, SRZ ;  /* 0x00000000001a7805 */ /* 0x000fe2000001ff00 */
[----:B------:R-:W-:Y:S01]  /*01c0*/  CS2R R20, SRZ ;  /* 0x0000000000147805 */ /* 0x000fe2000001ff00 */
[----:B------:R-:W-:Y:S01]  /*01d0*/  CS2R R22, SRZ ;  /* 0x0000000000167805 */ /* 0x000fe2000001ff00 */
[----:B------:R-:W-:Y:S01]  /*01e0*/  SHF.R.U32.HI R3, RZ, 0x1f, R0 ;  /* 0x0000001fff037819 */ /* 0x000fe20000011600 */
[----:B------:R-:W-:Y:S01]  /*01f0*/  CS2R R16, SRZ ;  /* 0x0000000000107805 */ /* 0x000fe2000001ff00 */
[----:B------:R-:W-:Y:S01]  /*0200*/  CS2R R18, SRZ ;  /* 0x0000000000127805 */ /* 0x000fe2000001ff00 */
[----:B------:R-:W-:Y:S01]  /*0210*/  CS2R R14, SRZ ;  /* 0x00000000000e7805 */ /* 0x000fe2000001ff00 */
[----:B------:R-:W-:Y:S01]  /*0220*/  LEA.HI.SX32 R4, R0, R3, 0x1b ;  /* 0x0000000300047211 */ /* 0x000fe200078fdaff */
[----:B------:R-:W-:Y:S01]  /*0230*/  CS2R R32, SRZ ;  /* 0x0000000000207805 */ /* 0x000fe2000001ff00 */
[----:B------:R-:W-:-:S03]  /*0240*/  CS2R R34, SRZ ;  /* 0x0000000000227805 */ /* 0x000fc6000001ff00 */
[C---:B------:R-:W-:Y:S02]  /*0250*/  IMAD R0, R4.reuse, R5, 0x4 ;  /* 0x0000000404007424 */ /* 0x040fe400078e0205 */
[----:B------:R-:W-:-:S03]  /*0260*/  IMAD R6, R4, -0xc0, R9 ;  /* 0xffffff4004067824 */ /* 0x000fc600078e0209 */
[----:B------:R-:W-:Y:S02]  /*0270*/  IMNMX R5, R0, 0x8, PT ;  /* 0x0000000800057817 */ /* 0x000fe40003800200 */
[----:B------:R-:W-:Y:S02]  /*0280*/  IABS R10, R6 ;  /* 0x00000006000a7213 */ /* 0x000fe40000000000 */
[-C--:B------:R-:W-:Y:S02]  /*0290*/  IABS R8, R5.reuse ;  /* 0x0000000500087213 */ /* 0x080fe40000000000 */
[-C--:B------:R-:W-:Y:S02]  /*02a0*/  IABS R11, R5.reuse ;  /* 0x00000005000b7213 */ /* 0x080fe40000000000 */
[----:B------:R-:W1:Y:S01]  /*02b0*/  I2F.RP R0, R8 ;  /* 0x0000000800007306 */ /* 0x000e620000209400 */
[----:B------:R-:W-:Y:S02]  /*02c0*/  LOP3.LUT R6, R6, R5, RZ, 0x3c, !PT ;  /* 0x0000000506067212 */ /* 0x000fe400078e3cff */
[----:B------:R-:W-:-:S02]  /*02d0*/  IMAD.MOV R11, RZ, RZ, -R11 ;  /* 0x000000ffff0b7224 */ /* 0x000fc400078e0a0b */
[----:B------:R-:W-:-:S03]  /*02e0*/  ISETP.GE.AND P3, PT, R6, RZ, PT ;  /* 0x000000ff0600720c */ /* 0x000fc60003f66270 */
[----:B-1----:R-:W1:Y:S02]  /*02f0*/  MUFU.RCP R0, R0 ;  /* 0x0000000000007308 */ /* 0x002e640000001000 */
[----:B-1----:R-:W-:Y:S02]  /*0300*/  IADD3 R2, R0, 0xffffffe, RZ ;  /* 0x0ffffffe00027810 */ /* 0x002fe40007ffe0ff */
[----:B------:R-:W-:-:S04]  /*0310*/  IABS R0, R9 ;  /* 0x0000000900007213 */ /* 0x000fc80000000000 */
[----:B------:R1:W2:Y:S02]  /*0320*/  F2I.FTZ.U32.TRUNC.NTZ R3, R2 ;  /* 0x0000000200037305 */ /* 0x0002a4000021f000 */
[----:B-1----:R-:W-:Y:S02]  /*0330*/  IMAD.MOV.U32 R2, RZ, RZ, RZ ;  /* 0x000000ffff027224 */ /* 0x002fe400078e00ff */
[----:B--2---:R-:W-:-:S04]  /*0340*/  IMAD.MOV R7, RZ, RZ, -R3 ;  /* 0x000000ffff077224 */ /* 0x004fc800078e0a03 */
[----:B------:R-:W-:-:S04]  /*0350*/  IMAD R7, R7, R8, RZ ;  /* 0x0000000807077224 */ /* 0x000fc800078e02ff */
[----:B------:R-:W-:-:S06]  /*0360*/  IMAD.HI.U32 R3, R3, R7, R2 ;  /* 0x0000000703037227 */ /* 0x000fcc00078e0002 */
[----:B------:R-:W-:-:S04]  /*0370*/  IMAD.HI.U32 R2, R3, R10, RZ ;  /* 0x0000000a03027227 */ /* 0x000fc800078e00ff */
[----:B------:R-:W-:-:S04]  /*0380*/  IMAD.HI.U32 R3, R3, R0, RZ ;  /* 0x0000000003037227 */ /* 0x000fc800078e00ff */
[-C--:B------:R-:W-:Y:S02]  /*0390*/  IMAD R7, R2, R11.reuse, R10 ;  /* 0x0000000b02077224 */ /* 0x080fe400078e020a */
[----:B------:R-:W-:Y:S02]  /*03a0*/  IMAD R3, R3, R11, R0 ;  /* 0x0000000b03037224 */ /* 0x000fe400078e0200 */
[----:B------:R-:W1:Y:S01]  /*03b0*/  S2R R0, SR_TID.X ;  /* 0x0000000000007919 */ /* 0x000e620000002100 */
[C---:B------:R-:W-:Y:S02]  /*03c0*/  ISETP.GT.U32.AND P2, PT, R8.reuse, R7, PT ;  /* 0x000000070800720c */ /* 0x040fe40003f44070 */
[----:B------:R-:W-:-:S11]  /*03d0*/  ISETP.GT.U32.AND P0, PT, R8, R3, PT ;  /* 0x000000030800720c */ /* 0x000fd60003f04070 */
[--C-:B------:R-:W-:Y:S01]  /*03e0*/  @!P2 IMAD.IADD R7, R7, 0x1, -R8.reuse ;  /* 0x000000010707a824 */ /* 0x100fe200078e0a08 */
[----:B------:R-:W-:Y:S01]  /*03f0*/  @!P2 IADD3 R2, R2, 0x1, RZ ;  /* 0x000000010202a810 */ /* 0x000fe20007ffe0ff */
[----:B------:R-:W-:Y:S01]  /*0400*/  @!P0 IMAD.IADD R3, R3, 0x1, -R8 ;  /* 0x0000000103038824 */ /* 0x000fe200078e0a08 */
[----:B------:R-:W-:Y:S02]  /*0410*/  ISETP.GE.AND P2, PT, R9, RZ, PT ;  /* 0x000000ff0900720c */ /* 0x000fe40003f46270 */
[----:B------:R-:W-:Y:S02]  /*0420*/  ISETP.GE.U32.AND P0, PT, R7, R8, PT ;  /* 0x000000080700720c */ /* 0x000fe40003f06070 */
[----:B------:R-:W-:Y:S02]  /*0430*/  ISETP.GT.U32.AND P1, PT, R8, R3, PT ;  /* 0x000000030800720c */ /* 0x000fe40003f24070 */
[----:B-1----:R-:W-:Y:S01]  /*0440*/  SHF.R.U32.HI R89, RZ, 0x1, R0 ;  /* 0x00000001ff597819 */ /* 0x002fe20000011600 */
[C---:B------:R-:W-:Y:S01]  /*0450*/  IMAD.SHL.U32 R91, R0.reuse, 0x4, RZ ;  /* 0x00000004005b7824 */ /* 0x040fe200078e00ff */
[----:B------:R-:W-:-:S02]  /*0460*/  LOP3.LUT R88, R0, 0x80, RZ, 0xc0, !PT ;  /* 0x0000008000587812 */ /* 0x000fc400078ec0ff */
[----:B------:R-:W-:Y:S02]  /*0470*/  SGXT.U32 R89, R89, 0x7 ;  /* 0x000000075959781a */ /* 0x000fe40000000000 */
[----:B------:R-:W-:-:S03]  /*0480*/  SHF.R.U32.HI R93, RZ, 0x2, R0 ;  /* 0x00000002ff5d7819 */ /* 0x000fc60000011600 */
[----:B------:R-:W-:Y:S02]  /*0490*/  @P0 IADD3 R2, R2, 0x1, RZ ;  /* 0x0000000102020810 */ /* 0x000fe40007ffe0ff */
[----:B------:R-:W-:Y:S01]  /*04a0*/  @!P1 IMAD.IADD R3, R3, 0x1, -R8 ;  /* 0x0000000103039824 */ /* 0x000fe200078e0a08 */
[----:B------:R-:W-:Y:S02]  /*04b0*/  ISETP.NE.AND P0, PT, R5, RZ, PT ;  /* 0x000000ff0500720c */ /* 0x000fe40003f05270 */
[----:B------:R-:W-:Y:S01]  /*04c0*/  IMAD.MOV.U32 R7, RZ, RZ, R2 ;  /* 0x000000ffff077224 */ /* 0x000fe200078e0002 */
[----:B------:R-:W-:Y:S01]  /*04d0*/  LOP3.LUT R2, RZ, R5, RZ, 0x33, !PT ;  /* 0x00000005ff027212 */ /* 0x000fe200078e33ff */
[----:B------:R-:W-:Y:S01]  /*04e0*/  @!P2 IMAD.MOV R3, RZ, RZ, -R3 ;  /* 0x000000ffff03a224 */ /* 0x000fe200078e0a03 */
[----:B------:R-:W-:Y:S01]  /*04f0*/  LOP3.LUT R5, R0, 0x8, RZ, 0xc0, !PT ;  /* 0x0000000800057812 */ /* 0x000fe200078ec0ff */
[----:B------:R-:W-:Y:S01]  /*0500*/  @!P3 IMAD.MOV R7, RZ, RZ, -R7 ;  /* 0x000000ffff07b224 */ /* 0x000fe200078e0a07 */
[----:B------:R-:W-:-:S02]  /*0510*/  LOP3.LUT R93, R93, 0x18, RZ, 0xc0, !PT ;  /* 0x000000185d5d7812 */ /* 0x000fc400078ec0ff */
[C---:B------:R-:W-:Y:S01]  /*0520*/  SEL R3, R2.reuse, R3, !P0 ;  /* 0x0000000302037207 */ /* 0x040fe20004000000 */
[C---:B------:R-:W-:Y:S01]  /*0530*/  IMAD.SHL.U32 R11, R5.reuse, 0x2, RZ ;  /* 0x00000002050b7824 */ /* 0x040fe200078e00ff */
[----:B------:R-:W-:Y:S02]  /*0540*/  SEL R7, R2, R7, !P0 ;  /* 0x0000000702077207 */ /* 0x000fe40004000000 */
[----:B------:R-:W-:Y:S01]  /*0550*/  LOP3.LUT R5, R5, 0x7, R0, 0xf8, !PT ;  /* 0x0000000705057812 */ /* 0x000fe200078ef800 */
[----:B------:R-:W-:Y:S01]  /*0560*/  IMAD R3, R4, 0x8, R3 ;  /* 0x0000000804037824 */ /* 0x000fe200078e0203 */
[C---:B------:R-:W-:Y:S01]  /*0570*/  LOP3.LUT R90, R0.reuse, 0x10, RZ, 0xc0, !PT ;  /* 0x00000010005a7812 */ /* 0x040fe200078ec0ff */
[----:B------:R-:W-:Y:S02]  /*0580*/  IMAD.SHL.U32 R2, R7, 0x80, RZ ;  /* 0x0000008007027824 */ /* 0x000fe400078e00ff */
[----:B------:R-:W-:Y:S01]  /*0590*/  IMAD.SHL.U32 R4, R0, 0x10, RZ ;  /* 0x0000001000047824 */ /* 0x000fe200078e00ff */
[----:B------:R-:W-:Y:S01]  /*05a0*/  SHF.R.S32.HI R7, RZ, 0x18, R3 ;  /* 0x00000018ff077819 */ /* 0x000fe20000011403 */
[----:B------:R-:W-:Y:S01]  /*05b0*/  IMAD.SHL.U32 R3, R3, 0x80, RZ ;  /* 0x0000008003037824 */ /* 0x000fe200078e00ff */
[----:B------:R-:W-:-:S02]  /*05c0*/  LOP3.LUT R6, R2, R89, RZ, 0xfc, !PT ;  /* 0x0000005902067212 */ /* 0x000fc400078efcff */
[----:B------:R-:W-:Y:S02]  /*05d0*/  LOP3.LUT R10, R4, 0x10, RZ, 0xc0, !PT ;  /* 0x00000010040a7812 */ /* 0x000fe400078ec0ff */
[----:B------:R-:W-:Y:S01]  /*05e0*/  SGXT R7, R7, 0x1 ;  /* 0x000000010707781a */ /* 0x000fe20000000200 */
[----:B------:R-:W-:Y:S01]  /*05f0*/  IMAD.HI R8, R6, 0x2aaaaaab, RZ ;  /* 0x2aaaaaab06087827 */ /* 0x000fe200078e02ff */
[----:B------:R-:W-:Y:S02]  /*0600*/  LOP3.LUT R4, R3, R89, RZ, 0xfc, !PT ;  /* 0x0000005903047212 */ /* 0x000fe400078efcff */
[----:B------:R-:W-:Y:S02]  /*0610*/  LOP3.LUT R12, R10, R11, RZ, 0x3c, !PT ;  /* 0x0000000b0a0c7212 */ /* 0x000fe400078e3cff */
[----:B------:R-:W-:Y:S02]  /*0620*/  LEA.HI R7, R7, R4, RZ, 0x9 ;  /* 0x0000000407077211 */ /* 0x000fe400078f48ff */
[----:B------:R-:W-:Y:S01]  /*0630*/  SHF.R.U32.HI R9, RZ, 0x1f, R8 ;  /* 0x0000001fff097819 */ /* 0x000fe20000011608 */
[----:B------:R-:W-:Y:S01]  /*0640*/  IMAD R89, R89, 0x20, R12 ;  /* 0x0000002059597824 */ /* 0x000fe200078e020c */
[----:B------:R-:W-:-:S02]  /*0650*/  LOP3.LUT R7, R7, 0x3ffe00, RZ, 0xc0, !PT ;  /* 0x003ffe0007077812 */ /* 0x000fc400078ec0ff */
[----:B------:R-:W-:Y:S02]  /*0660*/  LEA.HI R9, R8, R9, RZ, 0x17 ;  /* 0x0000000908097211 */ /* 0x000fe400078fb8ff */
[----:B------:R-:W-:Y:S01]  /*0670*/  LOP3.LUT R11, R11, 0x10, R91, 0x78, !PT ;  /* 0x000000100b0b7812 */ /* 0x000fe200078e785b */
[----:B------:R-:W-:Y:S01]  /*0680*/  IMAD.IADD R7, R4, 0x1, -R7 ;  /* 0x0000000104077824 */ /* 0x000fe200078e0a07 */
[----:B------:R-:W-:Y:S01]  /*0690*/  LOP3.LUT R4, R0, 0x10, R91, 0x48, !PT ;  /* 0x0000001000047812 */ /* 0x000fe200078e485b */
[----:B------:R-:W-:Y:S01]  /*06a0*/  IMAD R9, R9, -0xc00, R6 ;  /* 0xfffff40009097824 */ /* 0x000fe200078e0206 */
[----:B------:R-:W-:Y:S01]  /*06b0*/  SHF.R.U32.HI R6, RZ, 0x3, R88 ;  /* 0x00000003ff067819 */ /* 0x000fe20000011658 */
[--C-:B------:R-:W-:Y:S02]  /*06c0*/  IMAD R7, R7, 0xc00, R10.reuse ;  /* 0x00000c0007077824 */ /* 0x100fe400078e020a */
[----:B------:R-:W-:Y:S01]  /*06d0*/  IMAD R9, R9, 0xc00, R10 ;  /* 0x00000c0009097824 */ /* 0x000fe200078e020a */
[----:B------:R-:W-:-:S02]  /*06e0*/  LOP3.LUT R13, R5, R6, RZ, 0xfc, !PT ;  /* 0x00000006050d7212 */ /* 0x000fc400078efcff */
[----:B------:R-:W-:Y:S02]  /*06f0*/  IADD3 R86, P0, R7, c[0x0][0x160], RZ ;  /* 0x0000580007567a10 */ /* 0x000fe40007f1e0ff */
[----:B------:R-:W-:Y:S01]  /*0700*/  IADD3 R84, P1, R9, c[0x0][0x168], RZ ;  /* 0x00005a0009547a10 */ /* 0x000fe20007f3e0ff */
[----:B------:R-:W-:Y:S01]  /*0710*/  IMAD R98, R13, 0x20, R4 ;  /* 0x000000200d627824 */ /* 0x000fe200078e0204 */
[----:B------:R-:W-:Y:S01]  /*0720*/  LEA.HI.X.SX32 R87, R7, c[0x0][0x164], 0x1, P0 ;  /* 0x0000590007577a11 */ /* 0x000fe200000f0eff */
[----:B------:R-:W-:Y:S01]  /*0730*/  CS2R R12, SRZ ;  /* 0x00000000000c7805 */ /* 0x000fe2000001ff00 */
[----:B------:R-:W-:Y:S02]  /*0740*/  LEA.HI.X.SX32 R85, R9, c[0x0][0x16c], 0x1, P1 ;  /* 0x00005b0009557a11 */ /* 0x000fe400008f0eff */
[--C-:B------:R-:W-:Y:S01]  /*0750*/  LOP3.LUT R5, R6, 0xf, R0.reuse, 0xf8, !PT ;  /* 0x0000000f06057812 */ /* 0x100fe200078ef800 */
[----:B------:R1:W-:Y:S01]  /*0760*/  LDGSTS.E.BYPASS.128 [R89], [R86.64] ;  /* 0x0000000056597fae */ /* 0x0003e2000b901c44 */
[----:B------:R-:W-:Y:S01]  /*0770*/  LOP3.LUT R6, R93, 0x7, R0, 0xf8, !PT ;  /* 0x000000075d067812 */ /* 0x000fe200078ef800 */
[----:B------:R-:W-:-:S02]  /*0780*/  CS2R R8, SRZ ;  /* 0x0000000000087805 */ /* 0x000fc4000001ff00 */
[----:B------:R-:W0:Y:S01]  /*0790*/  LDGDEPBAR ;  /* 0x00000000000079af */ /* 0x000e220000000000 */
[----:B------:R-:W-:Y:S02]  /*07a0*/  IMAD R92, R5, 0x20, R4 ;  /* 0x00000020055c7824 */ /* 0x000fe400078e0204 */
[----:B------:R-:W-:Y:S01]  /*07b0*/  IMAD R99, R6, 0x20, R11 ;  /* 0x0000002006637824 */ /* 0x000fe200078e020b */
[----:B------:R1:W-:Y:S01]  /*07c0*/  LDGSTS.E.BYPASS.128 [R89+0x1000], [R84.64] ;  /* 0x0100000054597fae */ /* 0x0003e2000b901c44 */
[----:B------:R-:W-:Y:S01]  /*07d0*/  CS2R R10, SRZ ;  /* 0x00000000000a7805 */ /* 0x000fe2000001ff00 */
[----:B------:R-:W-:Y:S01]  /*07e0*/  CS2R R4, SRZ ;  /* 0x0000000000047805 */ /* 0x000fe2000001ff00 */
[----:B------:R-:W-:Y:S01]  /*07f0*/  CS2R R6, SRZ ;  /* 0x0000000000067805 */ /* 0x000fe2000001ff00 */
[----:B------:R-:W0:Y:S04]  /*0800*/  LDGDEPBAR ;  /* 0x00000000000079af */ /* 0x000e280000000000 */
.L_x_0:
[----:B------:R-:W-:-:S04]  /*0810*/  DEPBAR.LE SB0, 0x0 ;  /* 0x000080000000791a */ /* 0x000fc80000000000 */
[----:B------:R-:W-:Y:S01]  /*0820*/  BAR.SYNC.DEFER_BLOCKING 0x0 ;  /* 0x0000000000007b1d */ /* 0x000fe20000010000 */
[C---:B------:R-:W-:Y:S02]  /*0830*/  ISETP.GT.U32.AND P0, PT, R101.reuse, 0x7ffffffe, PT ;  /* 0x7ffffffe6500780c */ /* 0x040fe40003f04070 */
[----:B------:R-:W-:-:S04]  /*0840*/  IADD3 R101, R101, 0x1, RZ ;  /* 0x0000000165657810 */ /* 0x000fc80007ffe0ff */
[----:B------:R-:W-:Y:S02]  /*0850*/  SEL R101, R101, RZ, P0 ;  /* 0x000000ff65657207 */ /* 0x000fe40000000000 */
[----:B------:R-:W-:-:S03]  /*0860*/  ISETP.NE.U32.AND P0, PT, R107, 0xc00, PT ;  /* 0x00000c006b00780c */ /* 0x000fc60003f05070 */
[----:B------:R-:W-:Y:S01]  /*0870*/  IMAD R68, R101, 0x1000, R92 ;  /* 0x0000100065447824 */ /* 0x000fe200078e025c */
[----:B------:R-:W-:Y:S01]  /*0880*/  ISETP.NE.AND.EX P0, PT, R109, RZ, PT, P0 ;  /* 0x000000ff6d00720c */ /* 0x000fe20003f05300 */
[C---:B------:R-:W-:Y:S02]  /*0890*/  IMAD R100, R101.reuse, 0x1000, R99 ;  /* 0x0000100065647824 */ /* 0x040fe400078e0263 */
[----:B------:R-:W-:-:S03]  /*08a0*/  IMAD R106, R101, 0x1000, R98 ;  /* 0x00001000656a7824 */ /* 0x000fc600078e0262 */
[----:B------:R-:W-:Y:S04]  /*08b0*/  LDSM.16.M88.2 R94, [R100+0x1000] ;  /* 0x00100000645e783b */ /* 0x000fe80000000100 */
[----:B------:R-:W2:Y:S04]  /*08c0*/  LDSM.16.M88.4 R68, [R68] ;  /* 0x000000004444783b */ /* 0x000ea80000000200 */
[----:B------:R-:W3:Y:S04]  /*08d0*/  LDSM.16.M88.2 R102, [R100+0x1400] ;  /* 0x001400006466783b */ /* 0x000ee80000000100 */
[----:B------:R-:W4:Y:S04]  /*08e0*/  LDSM.16.M88.2 R104, [R100+0x1800] ;  /* 0x001800006468783b */ /* 0x000f280000000100 */
[----:B------:R-:W1:Y:S04]  /*08f0*/  LDSM.16.M88.2 R96, [R100+0x1c00] ;  /* 0x001c00006460783b */ /* 0x000e680000000100 */
[----:B------:R-:W1:Y:S04]  /*0900*/  LDSM.16.M88.4 R72, [R106+0x400] ;  /* 0x000400006a48783b */ /* 0x000e680000000200 */
[----:B------:R-:W1:Y:S04]  /*0910*/  LDSM.16.M88.4 R76, [R106+0x800] ;  /* 0x000800006a4c783b */ /* 0x000e680000000200 */
[----:B------:R-:W1:Y:S01]  /*0920*/  LDSM.16.M88.4 R80, [R106+0xc00] ;  /* 0x000c00006a50783b */ /* 0x000e620000000200 */
[C---:B--2---:R-:W-:Y:S08]  /*0930*/  IMMA.16832.S8.S8.SAT R52, R68.reuse.ROW, R94.COL, R52 ;  /* 0x0000005e44347237 */ /* 0x044ff00000445c34 */
[C---:B---3--:R-:W-:Y:S08]  /*0940*/  IMMA.16832.S8.S8.SAT R56, R68.reuse.ROW, R102.COL, R56 ;  /* 0x0000006644387237 */ /* 0x048ff00000445c38 */
[C---:B----4-:R-:W-:Y:S08]  /*0950*/  IMMA.16832.S8.S8.SAT R60, R68.reuse.ROW, R104.COL, R60 ;  /* 0x00000068443c7237 */ /* 0x050ff00000445c3c */
[----:B-1----:R-:W-:Y:S07]  /*0960*/  IMMA.16832.S8.S8.SAT R64, R68.ROW, R96.COL, R64 ;  /* 0x0000006044407237 */ /* 0x002fee0000445c40 */
[C---:B------:R-:W-:Y:S01]  /*0970*/  IADD3 R68, P1, R107.reuse, R86, RZ ;  /* 0x000000566b447210 */ /* 0x040fe20007f3e0ff */
[----:B------:R-:W-:Y:S01]  /*0980*/  IMMA.16832.S8.S8.SAT R36, R72.ROW, R94.COL, R36 ;  /* 0x0000005e48247237 */ /* 0x000fe20000445c24 */
[----:B------:R-:W-:-:S03]  /*0990*/  IADD3 R70, P2, R107, R84, RZ ;  /* 0x000000546b467210 */ /* 0x000fc60007f5e0ff */
[C---:B------:R-:W-:Y:S01]  /*09a0*/  IMAD.X R69, R109.reuse, 0x1, R87, P1 ;  /* 0x000000016d457824 */ /* 0x040fe200008e0657 */
[----:B------:R-:W-:Y:S01]  /*09b0*/  BAR.SYNC.DEFER_BLOCKING 0x0 ;  /* 0x0000000000007b1d */ /* 0x000fe20000010000 */
[----:B------:R-:W-:Y:S02]  /*09c0*/  IMAD.X R71, R109, 0x1, R85, P2 ;  /* 0x000000016d477824 */ /* 0x000fe400010e0655 */
[C---:B------:R-:W-:Y:S08]  /*09d0*/  IMMA.16832.S8.S8.SAT R40, R72.reuse.ROW, R102.COL, R40 ;  /* 0x0000006648287237 */ /* 0x040ff00000445c28 */
[C---:B------:R-:W-:Y:S08]  /*09e0*/  IMMA.16832.S8.S8.SAT R44, R72.reuse.ROW, R104.COL, R44 ;  /* 0x00000068482c7237 */ /* 0x040ff00000445c2c */
[----:B------:R-:W-:Y:S01]  /*09f0*/  IMMA.16832.S8.S8.SAT R48, R72.ROW, R96.COL, R48 ;  /* 0x0000006048307237 */ /* 0x000fe20000445c30 */
[----:B------:R-:W-:Y:S01]  /*0a00*/  @!PT LDS RZ, [RZ] ;  /* 0x00000000fffff984 */ /* 0x000fe20000000800 */
[----:B------:R-:W-:Y:S01]  /*0a10*/  @!PT LDS RZ, [RZ] ;  /* 0x00000000fffff984 */ /* 0x000fe20000000800 */
[----:B------:R-:W-:Y:S01]  /*0a20*/  @!PT LDS RZ, [RZ] ;  /* 0x00000000fffff984 */ /* 0x000fe20000000800 */
[----:B------:R1:W-:Y:S07]  /*0a30*/  LDGSTS.E.BYPASS.128 [R89], [R68.64], P0 ;  /* 0x0000000044597fae */ /* 0x0003ee0008101c44 */
[----:B------:R-:W-:Y:S01]  /*0a40*/  IMMA.16832.S8.S8.SAT R28, R76.ROW, R94.COL, R28 ;  /* 0x0000005e4c1c7237 */ /* 0x000fe20000445c1c */
[----:B------:R-:W0:Y:S04]  /*0a50*/  LDGDEPBAR ;  /* 0x00000000000079af */ /* 0x000e280000000000 */
[----:B------:R1:W-:Y:S01]  /*0a60*/  LDGSTS.E.BYPASS.128 [R89+0x1000], [R70.64], P0 ;  /* 0x0100000046597fae */ /* 0x0003e20008101c44 */
[----:B------:R-:W-:-:S02]  /*0a70*/  IADD3 R107, P0, R107, 0x20, RZ ;  /* 0x000000206b6b7810 */ /* 0x000fc40007f1e0ff */
[----:B------:R-:W-:Y:S01]  /*0a80*/  IMMA.16832.S8.S8.SAT R24, R76.ROW, R102.COL, R24 ;  /* 0x000000664c187237 */ /* 0x000fe20000445c18 */
[----:B------:R-:W0:Y:S02]  /*0a90*/  LDGDEPBAR ;  /* 0x00000000000079af */ /* 0x000e240000000000 */
[----:B------:R-:W-:Y:S01]  /*0aa0*/  IMAD.X R109, RZ, RZ, R109, P0 ;  /* 0x000000ffff6d7224 */ /* 0x000fe200000e066d */
[----:B------:R-:W-:-:S04]  /*0ab0*/  ISETP.NE.U32.AND P0, PT, R107, 0xc20, PT ;  /* 0x00000c206b00780c */ /* 0x000fc80003f05070 */
[----:B------:R-:W-:Y:S01]  /*0ac0*/  ISETP.NE.AND.EX P0, PT, R109, RZ, PT, P0 ;  /* 0x000000ff6d00720c */ /* 0x000fe20003f05300 */
[C---:B------:R-:W-:Y:S08]  /*0ad0*/  IMMA.16832.S8.S8.SAT R20, R76.reuse.ROW, R104.COL, R20 ;  /* 0x000000684c147237 */ /* 0x040ff00000445c14 */
[----:B------:R-:W-:Y:S08]  /*0ae0*/  IMMA.16832.S8.S8.SAT R16, R76.ROW, R96.COL, R16 ;  /* 0x000000604c107237 */ /* 0x000ff00000445c10 */
[C---:B------:R-:W-:Y:S08]  /*0af0*/  IMMA.16832.S8.S8.SAT R12, R80.reuse.ROW, R94.COL, R12 ;  /* 0x0000005e500c7237 */ /* 0x040ff00000445c0c */
[C---:B------:R-:W-:Y:S08]  /*0b00*/  IMMA.16832.S8.S8.SAT R8, R80.reuse.ROW, R102.COL, R8 ;  /* 0x0000006650087237 */ /* 0x040ff00000445c08 */
[C---:B------:R-:W-:Y:S08]  /*0b10*/  IMMA.16832.S8.S8.SAT R4, R80.reuse.ROW, R104.COL, R4 ;  /* 0x0000006850047237 */ /* 0x040ff00000445c04 */
[----:B------:R-:W-:Y:S01]  /*0b20*/  IMMA.16832.S8.S8.SAT R32, R80.ROW, R96.COL, R32 ;  /* 0x0000006050207237 */ /* 0x000fe20000445c20 */
[----:B-1----:R-:W-:Y:S07]  /*0b30*/  @P0 BRA `(.L_x_0) ;  /* 0xfffffcd000000947 */ /* 0x002fee000383ffff */
[----:B------:R-:W-:Y:S01]  /*0b40*/  IMAD.SHL.U32 R69, R0, 0x20, RZ ;  /* 0x0000002000457824 */ /* 0x000fe200078e00ff */
[----:B------:R-:W-:Y:S01]  /*0b50*/  LOP3.LUT R82, R2, 0x7c, R91, 0xf8, !PT ;  /* 0x0000007c02527812 */ /* 0x000fe200078ef85b */
[----:B------:R-:W-:Y:S01]  /*0b60*/  IMAD.SHL.U32 R68, R0, 0x2, RZ ;  /* 0x0000000200447824 */ /* 0x000fe200078e00ff */
[----:B------:R-:W-:Y:S01]  /*0b70*/  SHF.R.U32.HI R0, RZ, 0x5, R0 ;  /* 0x00000005ff007819 */ /* 0x000fe20000011600 */
[----:B------:R-:W-:-:S04]  /*0b80*/  DEPBAR.LE SB0, 0x0 ;  /* 0x000080000000791a */ /* 0x000fc80000000000 */
[----:B------:R-:W-:Y:S02]  /*0b90*/  LOP3.LUT R69, R69, 0x180, RZ, 0xc0, !PT ;  /* 0x0000018045457812 */ /* 0x000fe400078ec0ff */
[----:B------:R-:W-:Y:S02]  /*0ba0*/  SGXT.U32 R0, R0, 0x3 ;  /* 0x000000030000781a */ /* 0x000fe40000000000 */
[----:B------:R-:W-:Y:S02]  /*0bb0*/  LOP3.LUT R69, R69, 0x6, R68, 0xf8, !PT ;  /* 0x0000000645457812 */ /* 0x000fe400078ef844 */
[----:B------:R-:W-:Y:S02]  /*0bc0*/  SHF.R.U32.HI R2, RZ, 0x3, R91 ;  /* 0x00000003ff027819 */ /* 0x000fe4000001165b */
[----:B------:R-:W-:Y:S01]  /*0bd0*/  LOP3.LUT R91, R91, 0x3fc, RZ, 0xc0, !PT ;  /* 0x000003fc5b5b7812 */ /* 0x000fe200078ec0ff */
[----:B------:R-:W-:Y:S01]  /*0be0*/  IMAD R90, R90, 0x20, R69 ;  /* 0x000000205a5a7824 */ /* 0x000fe200078e0245 */
[----:B------:R-:W-:-:S02]  /*0bf0*/  LOP3.LUT R3, R0, R3, RZ, 0xfc, !PT ;  /* 0x0000000300037212 */ /* 0x000fc400078efcff */
[----:B------:R-:W-:Y:S01]  /*0c00*/  LOP3.LUT R0, R91, 0x400, RZ, 0xfc, !PT ;  /* 0x000004005b007812 */ /* 0x000fe200078efcff */
[----:B------:R-:W-:Y:S01]  /*0c10*/  IMAD.IADD R93, R93, 0x1, R90 ;  /* 0x000000015d5d7824 */ /* 0x000fe200078e025a */
[C---:B------:R-:W-:Y:S02]  /*0c20*/  LOP3.LUT R68, R91.reuse, 0x800, RZ, 0xfc, !PT ;  /* 0x000008005b447812 */ /* 0x040fe400078efcff */
[C---:B------:R-:W-:Y:S01]  /*0c30*/  LOP3.LUT R69, R91.reuse, 0xc00, RZ, 0xfc, !PT ;  /* 0x00000c005b457812 */ /* 0x040fe200078efcff */
[----:B------:R-:W-:Y:S01]  /*0c40*/  IMAD R93, R88, 0x10, R93 ;  /* 0x00000010585d7824 */ /* 0x000fe200078e025d */
[----:B------:R-:W-:Y:S02]  /*0c50*/  LOP3.LUT R2, R2, 0x70, RZ, 0xc0, !PT ;  /* 0x0000007002027812 */ /* 0x000fe400078ec0ff */
[----:B------:R-:W-:Y:S02]  /*0c60*/  SHF.R.U32.HI R0, RZ, 0x3, R0 ;  /* 0x00000003ff007819 */ /* 0x000fe40000011600 */
[----:B------:R-:W-:Y:S01]  /*0c70*/  SHF.R.U32.HI R68, RZ, 0x3, R68 ;  /* 0x00000003ff447819 */ /* 0x000fe20000011644 */
[----:B------:R-:W-:Y:S01]  /*0c80*/  IMAD R81, R91, 0x4, R2 ;  /* 0x000000045b517824 */ /* 0x000fe200078e0202 */
[----:B------:R-:W-:-:S02]  /*0c90*/  SHF.R.U32.HI R69, RZ, 0x3, R69 ;  /* 0x00000003ff457819 */ /* 0x000fc40000011645 */
[----:B------:R-:W-:Y:S02]  /*0ca0*/  LOP3.LUT R0, R0, 0xf0, RZ, 0xc0, !PT ;  /* 0x000000f000007812 */ /* 0x000fe400078ec0ff */
[----:B------:R-:W-:Y:S02]  /*0cb0*/  LOP3.LUT R2, R68, 0x170, RZ, 0xc0, !PT ;  /* 0x0000017044027812 */ /* 0x000fe400078ec0ff */
[----:B------:R-:W-:Y:S01]  /*0cc0*/  LOP3.LUT R68, R69, 0x1f0, RZ, 0xc0, !PT ;  /* 0x000001f045447812 */ /* 0x000fe200078ec0ff */
[C---:B------:R-:W-:Y:S01]  /*0cd0*/  IMAD R80, R91.reuse, 0x4, R0 ;  /* 0x000000045b507824 */ /* 0x040fe200078e0200 */
[----:B------:R-:W-:Y:S01]  /*0ce0*/  BAR.SYNC.DEFER_BLOCKING 0x0 ;  /* 0x0000000000007b1d */ /* 0x000fe20000010000 */
[----:B------:R-:W-:Y:S01]  /*0cf0*/  ISETP.GE.AND P0, PT, R82, 0xc00, PT ;  /* 0x00000c005200780c */ /* 0x000fe20003f06270 */
[----:B------:R-:W-:Y:S01]  /*0d00*/  IMAD R2, R91, 0x4, R2 ;  /* 0x000000045b027824 */ /* 0x000fe200078e0202 */
[----:B------:R-:W-:Y:S01]  /*0d10*/  LOP3.LUT R69, R3, 0x10, RZ, 0xfc, !PT ;  /* 0x0000001003457812 */ /* 0x000fe200078efcff */
[----:B------:R-:W-:Y:S01]  /*0d20*/  IMAD R0, R91, 0x4, R68 ;  /* 0x000000045b007824 */ /* 0x000fe200078e0244 */
[C---:B------:R-:W-:Y:S01]  /*0d30*/  LOP3.LUT R70, R3.reuse, 0x8, RZ, 0xfc, !PT ;  /* 0x0000000803467812 */ /* 0x040fe200078efcff */
[C---:B------:R-:W-:Y:S01]  /*0d40*/  IMAD R82, R3.reuse, 0xc00, R82 ;  /* 0x00000c0003527824 */ /* 0x040fe200078e0252 */
[----:B------:R-:W-:-:S02]  /*0d50*/  LOP3.LUT R68, R3, 0x18, RZ, 0xfc, !PT ;  /* 0x0000001803447812 */ /* 0x000fc400078efcff */
[----:B------:R-:W-:Y:S02]  /*0d60*/  ISETP.LT.AND P1, PT, R69, 0x200, !P0 ;  /* 0x000002004500780c */ /* 0x000fe40004721270 */
[----:B------:R-:W-:Y:S02]  /*0d70*/  IADD3 R69, R93, 0x400, RZ ;  /* 0x000004005d457810 */ /* 0x000fe40007ffe0ff */
[----:B------:R-:W-:Y:S02]  /*0d80*/  ISETP.LT.AND P2, PT, R70, 0x200, !P0 ;  /* 0x000002004600780c */ /* 0x000fe40004741270 */
[----:B------:R-:W-:Y:S02]  /*0d90*/  ISETP.LT.AND P6, PT, R68, 0x200, !P0 ;  /* 0x000002004400780c */ /* 0x000fe400047c1270 */
[----:B------:R-:W-:Y:S02]  /*0da0*/  LOP3.LUT R70, R3, 0x20, RZ, 0xfc, !PT ;  /* 0x0000002003467812 */ /* 0x000fe400078efcff */
[----:B------:R-:W-:-:S02]  /*0db0*/  SHF.R.U32.HI R68, RZ, 0x3, R93 ;  /* 0x00000003ff447819 */ /* 0x000fc4000001165d */
[----:B------:R-:W-:Y:S02]  /*0dc0*/  SHF.R.U32.HI R69, RZ, 0x3, R69 ;  /* 0x00000003ff457819 */ /* 0x000fe40000011645 */
[----:B------:R-:W-:Y:S02]  /*0dd0*/  ISETP.LT.AND P5, PT, R70, 0x200, !P0 ;  /* 0x000002004600780c */ /* 0x000fe400047a1270 */
[----:B------:R-:W-:Y:S02]  /*0de0*/  LOP3.LUT R68, R68, 0x1fc, RZ, 0xc0, !PT ;  /* 0x000001fc44447812 */ /* 0x000fe400078ec0ff */
[C---:B------:R-:W-:Y:S02]  /*0df0*/  LOP3.LUT R70, R69.reuse, 0x1ffffffc, RZ, 0xc0, !PT ;  /* 0x1ffffffc45467812 */ /* 0x040fe400078ec0ff */
[----:B------:R-:W-:Y:S01]  /*0e00*/  LOP3.LUT R84, R69, 0x1ffffff0, RZ, 0xc0, !PT ;  /* 0x1ffffff045547812 */ /* 0x000fe200078ec0ff */
[----:B------:R-:W-:Y:S01]  /*0e10*/  IMAD R83, R93, 0x4, R68 ;  /* 0x000000045d537824 */ /* 0x000fe200078e0244 */
[----:B------:R-:W-:Y:S01]  /*0e20*/  LOP3.LUT R71, R3, 0x28, RZ, 0xfc, !PT ;  /* 0x0000002803477812 */ /* 0x000fe200078efcff */
[----:B------:R-:W-:Y:S01]  /*0e30*/  IMAD R85, R93, 0x4, R70 ;  /* 0x000000045d557824 */ /* 0x000fe200078e0246 */
[----:B------:R-:W-:Y:S01]  /*0e40*/  ISETP.LT.AND P3, PT, R3, 0x200, !P0 ;  /* 0x000002000300780c */ /* 0x000fe20004761270 */
[----:B------:R-:W-:Y:S01]  /*0e50*/  IMAD R84, R93, 0x4, R84 ;  /* 0x000000045d547824 */ /* 0x000fe200078e0254 */
[----:B------:R-:W-:Y:S01]  /*0e60*/  STS.64 [R83], R52 ;  /* 0x0000003453007388 */ /* 0x000fe20000000a00 */
[----:B------:R-:W-:-:S03]  /*0e70*/  ISETP.LT.AND P4, PT, R71, 0x200, !P0 ;  /* 0x000002004700780c */ /* 0x000fc60004781270 */
[----:B------:R-:W-:Y:S04]  /*0e80*/  STS.64 [R85+0x1000], R54 ;  /* 0x0010003655007388 */ /* 0x000fe80000000a00 */
[----:B------:R-:W-:Y:S04]  /*0e90*/  STS.64 [R83+0x80], R56 ;  /* 0x0000803853007388 */ /* 0x000fe80000000a00 */
[----:B------:R-:W-:Y:S04]  /*0ea0*/  STS.64 [R84+0x1080], R58 ;  /* 0x0010803a54007388 */ /* 0x000fe80000000a00 */
[----:B------:R-:W-:Y:S04]  /*0eb0*/  STS.64 [R83+0x100], R60 ;  /* 0x0001003c53007388 */ /* 0x000fe80000000a00 */
[----:B------:R-:W-:Y:S04]  /*0ec0*/  STS.64 [R84+0x1100], R62 ;  /* 0x0011003e54007388 */ /* 0x000fe80000000a00 */
[----:B------:R-:W-:Y:S04]  /*0ed0*/  STS.64 [R83+0x180], R64 ;  /* 0x0001804053007388 */ /* 0x000fe80000000a00 */
[----:B------:R-:W-:Y:S04]  /*0ee0*/  STS.64 [R84+0x1180], R66 ;  /* 0x0011804254007388 */ /* 0x000fe80000000a00 */
[----:B------:R-:W-:Y:S06]  /*0ef0*/  BAR.SYNC.DEFER_BLOCKING 0x0 ;  /* 0x0000000000007b1d */ /* 0x000fec0000010000 */
[----:B------:R-:W1:Y:S04]  /*0f00*/  LDS.128 R68, [R81] ;  /* 0x0000000051447984 */ /* 0x000e680000000c00 */
[----:B------:R-:W2:Y:S04]  /*0f10*/  LDS.128 R72, [R80+0x1000] ;  /* 0x0010000050487984 */ /* 0x000ea80000000c00 */
[----:B------:R-:W3:Y:S04]  /*0f20*/  LDS.128 R76, [R2+0x2000] ;  /* 0x00200000024c7984 */ /* 0x000ee80000000c00 */
[----:B------:R-:W4:Y:S04]  /*0f30*/  LDS.128 R52, [R0+0x3000] ;  /* 0x0030000000347984 */ /* 0x000f280000000c00 */
[----:B------:R-:W-:Y:S06]  /*0f40*/  BAR.SYNC.DEFER_BLOCKING 0x0 ;  /* 0x0000000000007b1d */ /* 0x000fec0000010000 */
[----:B------:R-:W-:Y:S04]  /*0f50*/  STS.64 [R83], R36 ;  /* 0x0000002453007388 */ /* 0x000fe80000000a00 */
        /* <DEDUP_REMOVED lines=9> */
[----:B------:R-:W1:Y:S04]  /*0ff0*/  LDS.128 R56, [R80+0x1000] ;  /* 0x0010000050387984 */ /* 0x000e680000000c00 */
[----:B------:R-:W1:Y:S04]  /*1000*/  LDS.128 R60, [R2+0x2000] ;  /* 0x00200000023c7984 */ /* 0x000e680000000c00 */
[----:B------:R-:W1:Y:S04]  /*1010*/  LDS.128 R36, [R0+0x3000] ;  /* 0x0030000000247984 */ /* 0x000e680000000c00 */
[----:B------:R-:W-:Y:S06]  /*1020*/  BAR.SYNC.DEFER_BLOCKING 0x0 ;  /* 0x0000000000007b1d */ /* 0x000fec0000010000 */
[----:B------:R-:W-:Y:S04]  /*1030*/  STS.64 [R83], R28 ;  /* 0x0000001c53007388 */ /* 0x000fe80000000a00 */
[----:B------:R-:W-:Y:S04]  /*1040*/  STS.64 [R85+0x1000], R30 ;  /* 0x0010001e55007388 */ /* 0x000fe80000000a00 */
[----:B------:R1:W-:Y:S04]  /*1050*/  STS.64 [R83+0x80], R24 ;  /* 0x0000801853007388 */ /* 0x0003e80000000a00 */
[----:B------:R2:W-:Y:S04]  /*1060*/  STS.64 [R84+0x1080], R26 ;  /* 0x0010801a54007388 */ /* 0x0005e80000000a00 */
[----:B------:R3:W-:Y:S04]  /*1070*/  STS.64 [R83+0x100], R20 ;  /* 0x0001001453007388 */ /* 0x0007e80000000a00 */
[----:B------:R4:W-:Y:S01]  /*1080*/  STS.64 [R84+0x1100], R22 ;  /* 0x0011001654007388 */ /* 0x0009e20000000a00 */
[----:B-1----:R-:W-:-:S03]  /*1090*/  IADD3 R24, R82, 0x1e000, RZ ;  /* 0x0001e00052187810 */ /* 0x002fc60007ffe0ff */
[----:B------:R1:W-:Y:S01]  /*10a0*/  STS.64 [R83+0x180], R16 ;  /* 0x0001801053007388 */ /* 0x0003e20000000a00 */
[----:B--2---:R-:W-:-:S03]  /*10b0*/  IADD3 R26, R82, 0x24000, RZ ;  /* 0x00024000521a7810 */ /* 0x004fc60007ffe0ff */
[----:B------:R2:W-:Y:S01]  /*10c0*/  STS.64 [R84+0x1180], R18 ;  /* 0x0011801254007388 */ /* 0x0005e20000000a00 */
[----:B---3--:R-:W-:-:S03]  /*10d0*/  IADD3 R20, R82, 0x12000, RZ ;  /* 0x0001200052147810 */ /* 0x008fc60007ffe0ff */
[----:B------:R-:W-:Y:S01]  /*10e0*/  BAR.SYNC.DEFER_BLOCKING 0x0 ;  /* 0x0000000000007b1d */ /* 0x000fe20000010000 */
[C---:B----4-:R-:W-:Y:S01]  /*10f0*/  IADD3 R22, R82.reuse, 0x18000, RZ ;  /* 0x0001800052167810 */ /* 0x050fe20007ffe0ff */
[----:B-1----:R-:W-:Y:S01]  /*1100*/  IMAD.MOV.U32 R17, RZ, RZ, 0x4 ;  /* 0x00000004ff117424 */ /* 0x002fe200078e00ff */
[C---:B------:R-:W-:Y:S02]  /*1110*/  IADD3 R16, R82.reuse, 0x6000, RZ ;  /* 0x0000600052107810 */ /* 0x040fe40007ffe0ff */
[----:B--2---:R-:W-:Y:S01]  /*1120*/  IADD3 R18, R82, 0xc000, RZ ;  /* 0x0000c00052127810 */ /* 0x004fe20007ffe0ff */
[----:B------:R-:W-:-:S04]  /*1130*/  IMAD.WIDE R20, R20, R17, c[0x0][0x170] ;  /* 0x00005c0014147625 */ /* 0x000fc800078e0211 */
[----:B------:R-:W-:-:S04]  /*1140*/  IMAD.WIDE R18, R18, R17, c[0x0][0x170] ;  /* 0x00005c0012127625 */ /* 0x000fc800078e0211 */
[-C--:B------:R-:W-:Y:S01]  /*1150*/  IMAD.WIDE R22, R22, R17.reuse, c[0x0][0x170] ;  /* 0x00005c0016167625 */ /* 0x080fe200078e0211 */
[----:B------:R-:W1:Y:S04]  /*1160*/  LDS.128 R48, [R81] ;  /* 0x0000000051307984 */ /* 0x000e680000000c00 */
[----:B------:R-:W2:Y:S04]  /*1170*/  LDS.128 R44, [R80+0x1000] ;  /* 0x00100000502c7984 */ /* 0x000ea80000000c00 */
[----:B------:R-:W3:Y:S04]  /*1180*/  LDS.128 R40, [R2+0x2000] ;  /* 0x0020000002287984 */ /* 0x000ee80000000c00 */
[----:B------:R-:W4:Y:S04]  /*1190*/  LDS.128 R28, [R0+0x3000] ;  /* 0x00300000001c7984 */ /* 0x000f280000000c00 */
[----:B------:R-:W-:Y:S06]  /*11a0*/  BAR.SYNC.DEFER_BLOCKING 0x0 ;  /* 0x0000000000007b1d */ /* 0x000fec0000010000 */
[----:B------:R1:W-:Y:S04]  /*11b0*/  STS.64 [R83], R12 ;  /* 0x0000000c53007388 */ /* 0x0003e80000000a00 */
[----:B------:R2:W-:Y:S04]  /*11c0*/  STS.64 [R85+0x1000], R14 ;  /* 0x0010000e55007388 */ /* 0x0005e80000000a00 */
[----:B------:R3:W-:Y:S04]  /*11d0*/  STS.64 [R83+0x80], R8 ;  /* 0x0000800853007388 */ /* 0x0007e80000000a00 */
[----:B------:R-:W-:Y:S01]  /*11e0*/  STS.64 [R84+0x1080], R10 ;  /* 0x0010800a54007388 */ /* 0x000fe20000000a00 */
[----:B-1----:R-:W-:-:S03]  /*11f0*/  IMAD.WIDE R12, R82, R17, c[0x0][0x170] ;  /* 0x00005c00520c7625 */ /* 0x002fc600078e0211 */
[----:B------:R1:W-:Y:S01]  /*1200*/  STS.64 [R83+0x100], R4 ;  /* 0x0001000453007388 */ /* 0x0003e20000000a00 */
[----:B--2---:R-:W-:-:S03]  /*1210*/  LOP3.LUT R14, R3, 0x30, RZ, 0xfc, !PT ;  /* 0x00000030030e7812 */ /* 0x004fc600078efcff */
[----:B------:R-:W-:Y:S01]  /*1220*/  STS.64 [R84+0x1100], R6 ;  /* 0x0011000654007388 */ /* 0x000fe20000000a00 */
[----:B---3--:R-:W-:Y:S01]  /*1230*/  IMAD.WIDE R8, R16, R17, c[0x0][0x170] ;  /* 0x00005c0010087625 */ /* 0x008fe200078e0211 */
[C---:B------:R-:W-:Y:S02]  /*1240*/  LOP3.LUT R16, R3.reuse, 0x50, RZ, 0xfc, !PT ;  /* 0x0000005003107812 */ /* 0x040fe400078efcff */
[----:B------:R2:W-:Y:S04]  /*1250*/  STS.64 [R83+0x180], R32 ;  /* 0x0001802053007388 */ /* 0x0005e80000000a00 */
[----:B------:R-:W-:Y:S01]  /*1260*/  STS.64 [R84+0x1180], R34 ;  /* 0x0011802254007388 */ /* 0x000fe20000000a00 */
[C---:B-1----:R-:W-:Y:S02]  /*1270*/  LOP3.LUT R4, R3.reuse, 0x38, RZ, 0xfc, !PT ;  /* 0x0000003803047812 */ /* 0x042fe400078efcff */
[----:B------:R-:W-:Y:S01]  /*1280*/  LOP3.LUT R5, R3, 0x40, RZ, 0xfc, !PT ;  /* 0x0000004003057812 */ /* 0x000fe200078efcff */
[----:B------:R-:W-:Y:S01]  /*1290*/  BAR.SYNC.DEFER_BLOCKING 0x0 ;  /* 0x0000000000007b1d */ /* 0x000fe20000010000 */
[----:B--2---:R-:W-:-:S05]  /*12a0*/  IADD3 R32, R82, 0x2a000, RZ ;  /* 0x0002a00052207810 */ /* 0x004fca0007ffe0ff */
[----:B------:R-:W-:Y:S01]  /*12b0*/  @P3 STG.E.128 [R12.64], R68 ;  /* 0x000000440c003986 */ /* 0x000fe2000c101d04 */
[----:B------:R-:W-:-:S03]  /*12c0*/  ISETP.LT.AND P3, PT, R14, 0x200, !P0 ;  /* 0x000002000e00780c */ /* 0x000fc60004761270 */
[----:B------:R-:W-:Y:S01]  /*12d0*/  @P2 STG.E.128 [R8.64], R72 ;  /* 0x0000004808002986 */ /* 0x000fe2000c101d04 */
[----:B------:R-:W-:Y:S02]  /*12e0*/  ISETP.LT.AND P2, PT, R4, 0x200, !P0 ;  /* 0x000002000400780c */ /* 0x000fe40004741270 */
[----:B------:R-:W-:Y:S01]  /*12f0*/  LOP3.LUT R4, R3, 0x48, RZ, 0xfc, !PT ;  /* 0x0000004803047812 */ /* 0x000fe200078efcff */
[----:B------:R1:W-:Y:S01]  /*1300*/  @P1 STG.E.128 [R18.64], R76 ;  /* 0x0000004c12001986 */ /* 0x0003e2000c101d04 */
[----:B------:R-:W-:-:S03]  /*1310*/  ISETP.LT.AND P1, PT, R5, 0x200, !P0 ;  /* 0x000002000500780c */ /* 0x000fc60004721270 */
[----:B------:R2:W-:Y:S01]  /*1320*/  @P6 STG.E.128 [R20.64], R52 ;  /* 0x0000003414006986 */ /* 0x0005e2000c101d04 */
[----:B------:R-:W-:-:S03]  /*1330*/  ISETP.LT.AND P6, PT, R4, 0x200, !P0 ;  /* 0x000002000400780c */ /* 0x000fc600047c1270 */
[----:B------:R-:W3:Y:S04]  /*1340*/  LDS.128 R4, [R81] ;  /* 0x0000000051047984 */ /* 0x000ee80000000c00 */
[----:B------:R-:W3:Y:S04]  /*1350*/  LDS.128 R8, [R80+0x1000] ;  /* 0x0010000050087984 */ /* 0x000ee80000000c00 */
[----:B------:R4:W3:Y:S01]  /*1360*/  LDS.128 R12, [R2+0x2000] ;  /* 0x00200000020c7984 */ /* 0x0008e20000000c00 */
[----:B-1----:R-:W-:Y:S01]  /*1370*/  IMAD.WIDE R18, R24, R17, c[0x0][0x170] ;  /* 0x00005c0018127625 */ /* 0x002fe200078e0211 */
[----:B------:R-:W-:-:S02]  /*1380*/  LOP3.LUT R24, R3, 0x58, RZ, 0xfc, !PT ;  /* 0x0000005803187812 */ /* 0x000fc400078efcff */
[----:B------:R1:W-:Y:S01]  /*1390*/  @P5 STG.E.128 [R22.64], R64 ;  /* 0x0000004016005986 */ /* 0x0003e2000c101d04 */
[----:B------:R-:W-:Y:S01]  /*13a0*/  ISETP.LT.AND P5, PT, R16, 0x200, !P0 ;  /* 0x000002001000780c */ /* 0x000fe200047a1270 */
[-C--:B--2---:R-:W-:Y:S01]  /*13b0*/  IMAD.WIDE R20, R26, R17.reuse, c[0x0][0x170] ;  /* 0x00005c001a147625 */ /* 0x084fe200078e0211 */
[C---:B------:R-:W-:Y:S01]  /*13c0*/  LOP3.LUT R16, R3.reuse, 0x60, RZ, 0xfc, !PT ;  /* 0x0000006003107812 */ /* 0x040fe200078efcff */
[----:B------:R2:W-:Y:S01]  /*13d0*/  @P4 STG.E.128 [R18.64], R56 ;  /* 0x0000003812004986 */ /* 0x0005e2000c101d04 */
[----:B------:R-:W-:Y:S02]  /*13e0*/  ISETP.LT.AND P4, PT, R24, 0x200, !P0 ;  /* 0x000002001800780c */ /* 0x000fe40004781270 */
[----:B------:R-:W-:Y:S01]  /*13f0*/  IADD3 R24, R82, 0x30000, RZ ;  /* 0x0003000052187810 */ /* 0x000fe20007ffe0ff */
[----:B------:R2:W-:Y:S01]  /*1400*/  @P3 STG.E.128 [R20.64], R60 ;  /* 0x0000003c14003986 */ /* 0x0005e2000c101d04 */
[C---:B------:R-:W-:Y:S02]  /*1410*/  LOP3.LUT R26, R3.reuse, 0x68, RZ, 0xfc, !PT ;  /* 0x00000068031a7812 */ /* 0x040fe400078efcff */
[----:B------:R-:W-:Y:S01]  /*1420*/  ISETP.LT.AND P3, PT, R16, 0x200, !P0 ;  /* 0x000002001000780c */ /* 0x000fe20004761270 */
[----:B------:R-:W-:Y:S01]  /*1430*/  IMAD.WIDE R24, R24, R17, c[0x0][0x170] ;  /* 0x00005c0018187625 */ /* 0x000fe200078e0211 */
[----:B------:R-:W-:-:S02]  /*1440*/  LOP3.LUT R16, R3, 0x78, RZ, 0xfc, !PT ;  /* 0x0000007803107812 */ /* 0x000fc400078efcff */
[----:B----4-:R-:W-:Y:S01]  /*1450*/  IADD3 R2, R82, 0x36000, RZ ;  /* 0x0003600052027810 */ /* 0x010fe20007ffe0ff */
[----:B-1----:R-:W-:Y:S01]  /*1460*/  IMAD.WIDE R22, R32, R17, c[0x0][0x170] ;  /* 0x00005c0020167625 */ /* 0x002fe200078e0211 */
[----:B--2---:R-:W-:-:S04]  /*1470*/  LOP3.LUT R18, R3, 0x70, RZ, 0xfc, !PT ;  /* 0x0000007003127812 */ /* 0x004fc800078efcff */
[----:B------:R1:W-:Y:S01]  /*1480*/  @P2 STG.E.128 [R22.64], R36 ;  /* 0x0000002416002986 */ /* 0x0003e2000c101d04 */
[----:B------:R-:W-:Y:S01]  /*1490*/  ISETP.LT.AND P2, PT, R26, 0x200, !P0 ;  /* 0x000002001a00780c */ /* 0x000fe20004741270 */
[-C--:B------:R-:W-:Y:S01]  /*14a0*/  IMAD.WIDE R2, R2, R17.reuse, c[0x0][0x170] ;  /* 0x00005c0002027625 */ /* 0x080fe200078e0211 */
[----:B------:R-:W-:Y:S01]  /*14b0*/  IADD3 R20, R82, 0x42000, RZ ;  /* 0x0004200052147810 */ /* 0x000fe20007ffe0ff */
[----:B------:R2:W-:Y:S01]  /*14c0*/  @P1 STG.E.128 [R24.64], R48 ;  /* 0x0000003018001986 */ /* 0x0005e2000c101d04 */
[----:B------:R-:W-:Y:S02]  /*14d0*/  ISETP.LT.AND P1, PT, R18, 0x200, !P0 ;  /* 0x000002001200780c */ /* 0x000fe40004721270 */
[----:B------:R-:W-:Y:S01]  /*14e0*/  IADD3 R18, R82, 0x3c000, RZ ;  /* 0x0003c00052127810 */ /* 0x000fe20007ffe0ff */
[-C--:B------:R-:W-:Y:S01]  /*14f0*/  IMAD.WIDE R20, R20, R17.reuse, c[0x0][0x170] ;  /* 0x00005c0014147625 */ /* 0x080fe200078e0211 */
[----:B------:R-:W-:Y:S01]  /*1500*/  ISETP.LT.AND P0, PT, R16, 0x200, !P0 ;  /* 0x000002001000780c */ /* 0x000fe20004701270 */
[----:B------:R4:W-:Y:S01]  /*1510*/  @P6 STG.E.128 [R2.64], R44 ;  /* 0x0000002c02006986 */ /* 0x0009e2000c101d04 */
[----:B------:R-:W-:Y:S01]  /*1520*/  IADD3 R16, R82, 0x4e000, RZ ;  /* 0x0004e00052107810 */ /* 0x000fe20007ffe0ff */
[----:B------:R-:W-:Y:S01]  /*1530*/  IMAD.WIDE R18, R18, R17, c[0x0][0x170] ;  /* 0x00005c0012127625 */ /* 0x000fe200078e0211 */
[----:B------:R-:W-:-:S04]  /*1540*/  IADD3 R26, R82, 0x54000, RZ ;  /* 0x00054000521a7810 */ /* 0x000fc80007ffe0ff */
[----:B------:R4:W-:Y:S01]  /*1550*/  @P5 STG.E.128 [R18.64], R40 ;  /* 0x0000002812005986 */ /* 0x0009e2000c101d04 */
[----:B-1----:R-:W-:Y:S01]  /*1560*/  IADD3 R22, R82, 0x48000, RZ ;  /* 0x0004800052167810 */ /* 0x002fe20007ffe0ff */
[-C--:B------:R-:W-:Y:S02]  /*1570*/  IMAD.WIDE R26, R26, R17.reuse, c[0x0][0x170] ;  /* 0x00005c001a1a7625 */ /* 0x080fe400078e0211 */
[----:B------:R4:W-:Y:S02]  /*1580*/  @P4 STG.E.128 [R20.64], R28 ;  /* 0x0000001c14004986 */ /* 0x0009e4000c101d04 */
[----:B------:R-:W-:-:S04]  /*1590*/  IMAD.WIDE R22, R22, R17, c[0x0][0x170] ;  /* 0x00005c0016167625 */ /* 0x000fc800078e0211 */
[----:B--2---:R-:W-:Y:S01]  /*15a0*/  IMAD.WIDE R24, R16, R17, c[0x0][0x170] ;  /* 0x00005c0010187625 */ /* 0x004fe200078e0211 */
[----:B---3--:R4:W-:Y:S04]  /*15b0*/  @P3 STG.E.128 [R22.64], R4 ;  /* 0x0000000416003986 */ /* 0x0089e8000c101d04 */
[----:B------:R4:W-:Y:S04]  /*15c0*/  @P2 STG.E.128 [R24.64], R8 ;  /* 0x0000000818002986 */ /* 0x0009e8000c101d04 */
[----:B------:R4:W-:Y:S01]  /*15d0*/  @P1 STG.E.128 [R26.64], R12 ;  /* 0x0000000c1a001986 */ /* 0x0009e2000c101d04 */
[----:B------:R-:W-:Y:S05]  /*15e0*/  @!P0 EXIT ;  /* 0x000000000000894d */ /* 0x000fea0003800000 */
[----:B----4-:R-:W1:Y:S01]  /*15f0*/  LDS.128 R4, [R0+0x3000] ;  /* 0x0030000000047984 */ /* 0x010e620000000c00 */
[----:B------:R-:W-:-:S05]  /*1600*/  IADD3 R2, R82, 0x5a000, RZ ;  /* 0x0005a00052027810 */ /* 0x000fca0007ffe0ff */
[----:B------:R-:W-:-:S05]  /*1610*/  IMAD.WIDE R2, R2, R17, c[0x0][0x170] ;  /* 0x00005c0002027625 */ /* 0x000fca00078e0211 */
[----:B-1----:R-:W-:Y:S01]  /*1620*/  STG.E.128 [R2.64], R4 ;  /* 0x0000000402007986 */ /* 0x002fe2000c101d04 */
[----:B------:R-:W-:Y:S05]  /*1630*/  EXIT ;  /* 0x000000000000794d */ /* 0x000fea0003800000 */
.L_x_1:
[----:B------:R-:W-:-:S00]  /*1640*/  BRA `(.L_x_1) ;  /* 0xfffffff000007947 */ /* 0x000fc0000383ffff */
[----:B------:R-:W-:-:S00]  /*1650*/  NOP ;  /* 0x0000000000007918 */ /* 0x000fc00000000000 */
        /* <DEDUP_REMOVED lines=10> */
.L_x_2:


//--------------------- .nv.shared.triton_mm      --------------------------
	.section	.nv.shared.triton_mm,"aw",@nobits
	.sectionflags	@""
	.align	16
